//
// Generated by NVIDIA NVVM Compiler
//
// Compiler Build ID: CL-36424714
// Cuda compilation tools, release 13.0, V13.0.88
// Based on NVVM 20.0.0
//

.version 9.0
.target sm_100
.address_size 64

	// .globl	_Z6vecaddPKfS0_Pfi

.visible .entry _Z6vecaddPKfS0_Pfi(
	.param .u64 .ptr .align 1 _Z6vecaddPKfS0_Pfi_param_0,
	.param .u64 .ptr .align 1 _Z6vecaddPKfS0_Pfi_param_1,
	.param .u64 .ptr .align 1 _Z6vecaddPKfS0_Pfi_param_2,
	.param .u32 _Z6vecaddPKfS0_Pfi_param_3
)
{
	.reg .pred 	%p<2>;
	.reg .b32 	%r<6>;
	.reg .b32 	%f<4>;
	.reg .b64 	%rd<11>;
	.reg .b64 	%fd<4>;

	ld.param.u64 	%rd1, [_Z6vecaddPKfS0_Pfi_param_0];
	ld.param.u64 	%rd2, [_Z6vecaddPKfS0_Pfi_param_1];
	ld.param.u64 	%rd3, [_Z6vecaddPKfS0_Pfi_param_2];
	ld.param.u32 	%r2, [_Z6vecaddPKfS0_Pfi_param_3];
	mov.u32 	%r3, %ntid.x;
	mov.u32 	%r4, %ctaid.x;
	mov.u32 	%r5, %tid.x;
	mad.lo.s32 	%r1, %r3, %r4, %r5;
	setp.ge.s32 	%p1, %r1, %r2;
	@%p1 bra 	$L__BB0_2;
	cvta.to.global.u64 	%rd4, %rd1;
	cvta.to.global.u64 	%rd5, %rd2;
	cvta.to.global.u64 	%rd6, %rd3;
	mul.wide.s32 	%rd7, %r1, 4;
	add.s64 	%rd8, %rd4, %rd7;
	ld.global.f32 	%f1, [%rd8];
	cvt.f64.f32 	%fd1, %f1;
	add.s64 	%rd9, %rd5, %rd7;
	ld.global.f32 	%f2, [%rd9];
	cvt.f64.f32 	%fd2, %f2;
	fma.rn.f64 	%fd3, %fd2, 0d4004000000000000, %fd1;
	cvt.rn.f32.f64 	%f3, %fd3;
	add.s64 	%rd10, %rd6, %rd7;
	st.global.f32 	[%rd10], %f3;
$L__BB0_2:
	ret;

}


// ===== COMPILED SASS (sm_100) =====

	.target	sm_100

	.elftype	@"ET_EXEC"


//--------------------- .note.nv.tkinfo           --------------------------
	.section	.note.nv.tkinfo,"",@"SHT_NOTE"
	.sectionflags	@"SHF_NOTE_NV_TKINFO"
	.tkinfo
        /*0018*/ 	.word	0x00000002
        /*0030*/ 	.string	""
        /*0030*/ 	.string	"ptxas"
        /*0030*/ 	.string	"Cuda compilation tools, release 13.0, V13.0.88"
        /*0030*/ 	.string	"Build cuda_13.0.r13.0/compiler.36424714_0"
        /*0030*/ 	.string	"-arch sm_100 -m 64 "



//--------------------- .note.nv.cuinfo           --------------------------
	.section	.note.nv.cuinfo,"",@"SHT_NOTE"
	.sectionflags	@"SHF_NOTE_NV_CUINFO"
        /*0018*/ 	.short	0x0002
        /*001a*/ 	.short	0x0064
        /*001c*/ 	.short	0x0082
	.zero		2


//--------------------- .nv.info                  --------------------------
	.section	.nv.info,"",@"SHT_CUDA_INFO"
	.align	4


	//----- nvinfo : EIATTR_REGCOUNT
	.align		4
        /*0000*/ 	.byte	0x04, 0x2f
        /*0002*/ 	.short	(.L_1 - .L_0)
	.align		4
.L_0:
        /*0004*/ 	.word	index@(_Z6vecaddPKfS0_Pfi)
        /*0008*/ 	.word	0x00000010


	//----- nvinfo : EIATTR_FRAME_SIZE
	.align		4
.L_1:
        /*000c*/ 	.byte	0x04, 0x11
        /*000e*/ 	.short	(.L_3 - .L_2)
	.align		4
.L_2:
        /*0010*/ 	.word	index@(_Z6vecaddPKfS0_Pfi)
        /*0014*/ 	.word	0x00000000


	//----- nvinfo : EIATTR_MIN_STACK_SIZE
	.align		4
.L_3:
        /*0018*/ 	.byte	0x04, 0x12
        /*001a*/ 	.short	(.L_5 - .L_4)
	.align		4
.L_4:
        /*001c*/ 	.word	index@(_Z6vecaddPKfS0_Pfi)
        /*0020*/ 	.word	0x00000000
.L_5:


//--------------------- .nv.compat                --------------------------
	.section	.nv.compat,"",@"SHT_CUDA_COMPAT_INFO"
	.align	4
        /*0000*/ 	.byte	0x02, 0x09, 0x00, 0x00, 0x02, 0x02, 0x01, 0x00, 0x02, 0x05, 0x05, 0x00, 0x03, 0x07, 0x01, 0x01
        /*0010*/ 	.byte	0x02, 0x03, 0x00, 0x00, 0x02, 0x06, 0x01, 0x00, 0x04, 0x0b, 0x08, 0x00, 0x01, 0x00, 0x00, 0x00
        /*0020*/ 	.byte	0x00, 0x00, 0x00, 0x00


//--------------------- .nv.info._Z6vecaddPKfS0_Pfi --------------------------
	.section	.nv.info._Z6vecaddPKfS0_Pfi,"",@"SHT_CUDA_INFO"
	.sectionflags	@""
	.align	4


	//----- nvinfo : EIATTR_CUDA_API_VERSION
	.align		4
        /*0000*/ 	.byte	0x04, 0x37
        /*0002*/ 	.short	(.L_7 - .L_6)
.L_6:
        /*0004*/ 	.word	0x00000082


	//----- nvinfo : EIATTR_KPARAM_INFO
	.align		4
.L_7:
        /*0008*/ 	.byte	0x04, 0x17
        /*000a*/ 	.short	(.L_9 - .L_8)
.L_8:
        /*000c*/ 	.word	0x00000000
        /*0010*/ 	.short	0x0003
        /*0012*/ 	.short	0x0018
        /*0014*/ 	.byte	0x00, 0xf0, 0x11, 0x00


	//----- nvinfo : EIATTR_KPARAM_INFO
	.align		4
.L_9:
        /*0018*/ 	.byte	0x04, 0x17
        /*001a*/ 	.short	(.L_11 - .L_10)
.L_10:
        /*001c*/ 	.word	0x00000000
        /*0020*/ 	.short	0x0002
        /*0022*/ 	.short	0x0010
        /*0024*/ 	.byte	0x00, 0xf5, 0x21, 0x00


	//----- nvinfo : EIATTR_KPARAM_INFO
	.align		4
.L_11:
        /*0028*/ 	.byte	0x04, 0x17
        /*002a*/ 	.short	(.L_13 - .L_12)
.L_12:
        /*002c*/ 	.word	0x00000000
        /*0030*/ 	.short	0x0001
        /*0032*/ 	.short	0x0008
        /*0034*/ 	.byte	0x00, 0xf5, 0x21, 0x00


	//----- nvinfo : EIATTR_KPARAM_INFO
	.align		4
.L_13:
        /*0038*/ 	.byte	0x04, 0x17
        /*003a*/ 	.short	(.L_15 - .L_14)
.L_14:
        /*003c*/ 	.word	0x00000000
        /*0040*/ 	.short	0x0000
        /*0042*/ 	.short	0x0000
        /*0044*/ 	.byte	0x00, 0xf5, 0x21, 0x00


	//----- nvinfo : EIATTR_SPARSE_MMA_MASK
	.align		4
.L_15:
        /*0048*/ 	.byte	0x03, 0x50
        /*004a*/ 	.short	0x0000


	//----- nvinfo : EIATTR_MAXREG_COUNT
	.align		4
        /*004c*/ 	.byte	0x03, 0x1b
        /*004e*/ 	.short	0x00ff


	//----- nvinfo : EIATTR_MERCURY_ISA_VERSION
	.align		4
        /*0050*/ 	.byte	0x03, 0x5f
        /*0052*/ 	.short	0x0101


	//----- nvinfo : EIATTR_VRC_CTA_INIT_COUNT
	.align		4
        /*0054*/ 	.byte	0x02, 0x4a
	.zero		1
	.zero		1


	//----- nvinfo : EIATTR_EXIT_INSTR_OFFSETS
	.align		4
        /*0058*/ 	.byte	0x04, 0x1c
        /*005a*/ 	.short	(.L_17 - .L_16)


	//   ....[0]....
.L_16:
        /*005c*/ 	.word	0x00000070


	//   ....[1]....
        /*0060*/ 	.word	0x00000160


	//----- nvinfo : EIATTR_CBANK_PARAM_SIZE
	.align		4
.L_17:
        /*0064*/ 	.byte	0x03, 0x19
        /*0066*/ 	.short	0x001c


	//----- nvinfo : EIATTR_PARAM_CBANK
	.align		4
        /*0068*/ 	.byte	0x04, 0x0a
        /*006a*/ 	.short	(.L_19 - .L_18)
	.align		4
.L_18:
        /*006c*/ 	.word	index@(.nv.constant0._Z6vecaddPKfS0_Pfi)
        /*0070*/ 	.short	0x0380
        /*0072*/ 	.short	0x001c


	//----- nvinfo : EIATTR_SW_WAR
	.align		4
.L_19:
        /*0074*/ 	.byte	0x04, 0x36
        /*0076*/ 	.short	(.L_21 - .L_20)
.L_20:
        /*0078*/ 	.word	0x00000008
.L_21:


//--------------------- .nv.callgraph             --------------------------
	.section	.nv.callgraph,"",@"SHT_CUDA_CALLGRAPH"
	.align	4
	.sectionentsize	8
	.align		4
        /*0000*/ 	.word	0x00000000
	.align		4
        /*0004*/ 	.word	0xffffffff
	.align		4
        /*0008*/ 	.word	0x00000000
	.align		4
        /*000c*/ 	.word	0xfffffffe
	.align		4
        /*0010*/ 	.word	0x00000000
	.align		4
        /*0014*/ 	.word	0xfffffffd
	.align		4
        /*0018*/ 	.word	0x00000000
	.align		4
        /*001c*/ 	.word	0xfffffffc


//--------------------- .text._Z6vecaddPKfS0_Pfi  --------------------------
	.section	.text._Z6vecaddPKfS0_Pfi,"ax",@progbits
	.align	128
        .global         _Z6vecaddPKfS0_Pfi
        .type           _Z6vecaddPKfS0_Pfi,@function
        .size           _Z6vecaddPKfS0_Pfi,(.L_x_1 - _Z6vecaddPKfS0_Pfi)
        .other          _Z6vecaddPKfS0_Pfi,@"STO_CUDA_ENTRY STV_DEFAULT"
_Z6vecaddPKfS0_Pfi:
.text._Z6vecaddPKfS0_Pfi:
[----:B------:R-:W-:Y:S01]  /*0000*/  LDC R1, c[0x0][0x37c] ;  /* 0x0000df00ff017b82 */ /* 0x000fe20000000800 */
[----:B------:R-:W0:Y:S01]  /*0010*/  S2R R13, SR_CTAID.X ;  /* 0x00000000000d7919 */ /* 0x000e220000002500 */
[----:B------:R-:W0:Y:S01]  /*0020*/  LDCU UR4, c[0x0][0x360] ;  /* 0x00006c00ff0477ac */ /* 0x000e220008000800 */
[----:B------:R-:W0:Y:S01]  /*0030*/  S2R R0, SR_TID.X ;  /* 0x0000000000007919 */ /* 0x000e220000002100 */
[----:B------:R-:W1:Y:S01]  /*0040*/  LDCU UR5, c[0x0][0x398] ;  /* 0x00007300ff0577ac */ /* 0x000e620008000800 */
[----:B0-----:R-:W-:-:S05]  /*0050*/  IMAD R13, R13, UR4, R0 ;  /* 0x000000040d0d7c24 */ /* 0x001fca000f8e0200 */
[----:B-1----:R-:W-:-:S13]  /*0060*/  ISETP.GE.AND P0, PT, R13, UR5, PT ;  /* 0x000000050d007c0c */ /* 0x002fda000bf06270 */
[----:B------:R-:W-:Y:S05]  /*0070*/  @P0 EXIT ;  /* 0x000000000000094d */ /* 0x000fea0003800000 */
[----:B------:R-:W0:Y:S01]  /*0080*/  LDC.64 R2, c[0x0][0x380] ;  /* 0x0000e000ff027b82 */ /* 0x000e220000000a00 */
[----:B------:R-:W1:Y:S07]  /*0090*/  LDCU.64 UR4, c[0x0][0x358] ;  /* 0x00006b00ff0477ac */ /* 0x000e6e0008000a00 */
[----:B------:R-:W2:Y:S08]  /*00a0*/  LDC.64 R6, c[0x0][0x388] ;  /* 0x0000e200ff067b82 */ /* 0x000eb00000000a00 */
[----:B------:R-:W3:Y:S01]  /*00b0*/  LDC.64 R10, c[0x0][0x390] ;  /* 0x0000e400ff0a7b82 */ /* 0x000ee20000000a00 */
[----:B0-----:R-:W-:-:S06]  /*00c0*/  IMAD.WIDE R2, R13, 0x4, R2 ;  /* 0x000000040d027825 */ /* 0x001fcc00078e0202 */
[----:B-1----:R-:W4:Y:S01]  /*00d0*/  LDG.E R2, desc[UR4][R2.64] ;  /* 0x0000000402027981 */ /* 0x002f22000c1e1900 */
[----:B--2---:R-:W-:-:S06]  /*00e0*/  IMAD.WIDE R6, R13, 0x4, R6 ;  /* 0x000000040d067825 */ /* 0x004fcc00078e0206 */
[----:B------:R-:W2:Y:S01]  /*00f0*/  LDG.E R6, desc[UR4][R6.64] ;  /* 0x0000000406067981 */ /* 0x000ea2000c1e1900 */
[----:B----4-:R-:W-:Y:S08]  /*0100*/  F2F.F64.F32 R4, R2 ;  /* 0x0000000200047310 */ /* 0x010ff00000201800 */
[----:B--2---:R-:W0:Y:S02]  /*0110*/  F2F.F64.F32 R8, R6 ;  /* 0x0000000600087310 */ /* 0x004e240000201800 */
[----:B0-----:R-:W-:-:S10]  /*0120*/  DFMA R4, R8, 2.5, R4 ;  /* 0x400400000804782b */ /* 0x001fd40000000004 */
[----:B------:R-:W0:Y:S01]  /*0130*/  F2F.F32.F64 R5, R4 ;  /* 0x0000000400057310 */ /* 0x000e220000301000 */
[----:B---3--:R-:W-:-:S05]  /*0140*/  IMAD.WIDE R8, R13, 0x4, R10 ;  /* 0x000000040d087825 */ /* 0x008fca00078e020a */
[----:B0-----:R-:W-:Y:S01]  /*0150*/  STG.E desc[UR4][R8.64], R5 ;  /* 0x0000000508007986 */ /* 0x001fe2000c101904 */
[----:B------:R-:W-:Y:S05]  /*0160*/  EXIT ;  /* 0x000000000000794d */ /* 0x000fea0003800000 */
.L_x_0:
[----:B------:R-:W-:-:S00]  /*0170*/  BRA `(.L_x_0) ;  /* 0xfffffffc00fc7947 */ /* 0x000fc0000383ffff */
[----:B------:R-:W-:-:S00]  /*0180*/  NOP ;  /* 0x0000000000007918 */ /* 0x000fc00000000000 */
[----:B------:R-:W-:-:S00]  /*0190*/  NOP ;  /* 0x0000000000007918 */ /* 0x000fc00000000000 */
[----:B------:R-:W-:-:S00]  /*01a0*/  NOP ;  /* 0x0000000000007918 */ /* 0x000fc00000000000 */
[----:B------:R-:W-:-:S00]  /*01b0*/  NOP ;  /* 0x0000000000007918 */ /* 0x000fc00000000000 */
[----:B------:R-:W-:-:S00]  /*01c0*/  NOP ;  /* 0x0000000000007918 */ /* 0x000fc00000000000 */
[----:B------:R-:W-:-:S00]  /*01d0*/  NOP ;  /* 0x0000000000007918 */ /* 0x000fc00000000000 */
[----:B------:R-:W-:-:S00]  /*01e0*/  NOP ;  /* 0x0000000000007918 */ /* 0x000fc00000000000 */
[----:B------:R-:W-:-:S00]  /*01f0*/  NOP ;  /* 0x0000000000007918 */ /* 0x000fc00000000000 */
.L_x_1:


//--------------------- .nv.shared.reserved.0     --------------------------
	.section	.nv.shared.reserved.0,"aw",@nobits
	.weak		__nv_reservedSMEM_offset_0_alias
	.size		__nv_reservedSMEM_offset_0_alias, 0, 64
	.other		__nv_reservedSMEM_offset_0_alias,@"STO_CUDA_RESERVED_SHARED STV_DEFAULT"
__nv_reservedSMEM_offset_0_alias:
	.zero		0
	.zero		64


//--------------------- .nv.constant0._Z6vecaddPKfS0_Pfi --------------------------
	.section	.nv.constant0._Z6vecaddPKfS0_Pfi,"a",@progbits
	.sectionflags	@""
	.align	4
.nv.constant0._Z6vecaddPKfS0_Pfi:
	.zero		924


//--------------------- SYMBOLS --------------------------

	.type		.nv.reservedSmem.offset0,@object
	.size		.nv.reservedSmem.offset0,0x4
